	.headerflags	@"EF_CUDA_TEXMODE_UNIFIED EF_CUDA_64BIT_ADDRESS EF_CUDA_ACCELERATORS EF_CUDA_SM90 EF_CUDA_VIRTUAL_SM(EF_CUDA_SM90)"
	.elftype	@"ET_EXEC"


//--------------------- .nv.info                  --------------------------
	.section	.nv.info,"",@"SHT_CUDA_INFO"
	.align	4


	//----- nvinfo : EIATTR_REGCOUNT
	.align		4
        /*0000*/ 	.byte	0x04, 0x2f
        /*0002*/ 	.short	(.L_1 - .L_0)
	.align		4
.L_0:
        /*0004*/ 	.word	index@(triton_poi_fused_silu_12)
        /*0008*/ 	.word	0x0000000c


	//----- nvinfo : EIATTR_MIN_STACK_SIZE
	.align		4
.L_1:
        /*000c*/ 	.byte	0x04, 0x12
        /*000e*/ 	.short	(.L_3 - .L_2)
	.align		4
.L_2:
        /*0010*/ 	.word	index@(triton_poi_fused_silu_12)
        /*0014*/ 	.word	0x00000000


	//----- nvinfo : EIATTR_FRAME_SIZE
	.align		4
.L_3:
        /*0018*/ 	.byte	0x04, 0x11
        /*001a*/ 	.short	(.L_5 - .L_4)
	.align		4
.L_4:
        /*001c*/ 	.word	index@(triton_poi_fused_silu_12)
        /*0020*/ 	.word	0x00000000


	//----- nvinfo : EIATTR_MIN_STACK_SIZE
	.align		4
.L_5:
        /*0024*/ 	.byte	0x04, 0x12
        /*0026*/ 	.short	(.L_7 - .L_6)
	.align		4
.L_6:
        /*0028*/ 	.word	index@(triton_poi_fused_silu_12)
        /*002c*/ 	.word	0x00000000
.L_7:


//--------------------- .nv.info.triton_poi_fused_silu_12 --------------------------
	.section	.nv.info.triton_poi_fused_silu_12,"",@"SHT_CUDA_INFO"
	.sectionflags	@""
	.align	4


	//----- nvinfo : EIATTR_CUDA_API_VERSION
	.align		4
        /*0000*/ 	.byte	0x04, 0x37
        /*0002*/ 	.short	(.L_9 - .L_8)
.L_8:
        /*0004*/ 	.word	0x0000007c


	//----- nvinfo : EIATTR_KPARAM_INFO
	.align		4
.L_9:
        /*0008*/ 	.byte	0x04, 0x17
        /*000a*/ 	.short	(.L_11 - .L_10)
.L_10:
        /*000c*/ 	.word	0x00000000
        /*0010*/ 	.short	0x0002
        /*0012*/ 	.short	0x0010
        /*0014*/ 	.byte	0x00, 0xf0, 0x11, 0x00


	//----- nvinfo : EIATTR_KPARAM_INFO
	.align		4
.L_11:
        /*0018*/ 	.byte	0x04, 0x17
        /*001a*/ 	.short	(.L_13 - .L_12)
.L_12:
        /*001c*/ 	.word	0x00000000
        /*0020*/ 	.short	0x0001
        /*0022*/ 	.short	0x0008
        /*0024*/ 	.byte	0x00, 0xf4, 0x21, 0x00


	//----- nvinfo : EIATTR_KPARAM_INFO
	.align		4
.L_13:
        /*0028*/ 	.byte	0x04, 0x17
        /*002a*/ 	.short	(.L_15 - .L_14)
.L_14:
        /*002c*/ 	.word	0x00000000
        /*0030*/ 	.short	0x0000
        /*0032*/ 	.short	0x0000
        /*0034*/ 	.byte	0x00, 0xf4, 0x21, 0x00


	//----- nvinfo : EIATTR_SPARSE_MMA_MASK
	.align		4
.L_15:
        /*0038*/ 	.byte	0x03, 0x50
        /*003a*/ 	.short	0x0000


	//----- nvinfo : EIATTR_MAXREG_COUNT
	.align		4
        /*003c*/ 	.byte	0x03, 0x1b
        /*003e*/ 	.short	0x00ff


	//----- nvinfo : EIATTR_EXIT_INSTR_OFFSETS
	.align		4
        /*0040*/ 	.byte	0x04, 0x1c
        /*0042*/ 	.short	(.L_17 - .L_16)


	//   ....[0]....
.L_16:
        /*0044*/ 	.word	0x000001a0


	//----- nvinfo : EIATTR_REQNTID
	.align		4
.L_17:
        /*0048*/ 	.byte	0x04, 0x10
        /*004a*/ 	.short	(.L_19 - .L_18)
.L_18:
        /*004c*/ 	.word	0x00000080
        /*0050*/ 	.word	0x00000001
        /*0054*/ 	.word	0x00000001


	//----- nvinfo : EIATTR_CBANK_PARAM_SIZE
	.align		4
.L_19:
        /*0058*/ 	.byte	0x03, 0x19
        /*005a*/ 	.short	0x0014


	//----- nvinfo : EIATTR_PARAM_CBANK
	.align		4
        /*005c*/ 	.byte	0x04, 0x0a
        /*005e*/ 	.short	(.L_21 - .L_20)
	.align		4
.L_20:
        /*0060*/ 	.word	index@(.nv.constant0.triton_poi_fused_silu_12)
        /*0064*/ 	.short	0x0210
        /*0066*/ 	.short	0x0014


	//----- nvinfo : EIATTR_SW_WAR
	.align		4
.L_21:
        /*0068*/ 	.byte	0x04, 0x36
        /*006a*/ 	.short	(.L_23 - .L_22)
.L_22:
        /*006c*/ 	.word	0x00000008
.L_23:


//--------------------- .nv.callgraph             --------------------------
	.section	.nv.callgraph,"",@"SHT_CUDA_CALLGRAPH"
	.align	4
	.sectionentsize	8
	.align		4
        /*0000*/ 	.word	0x00000000
	.align		4
        /*0004*/ 	.word	0xffffffff
	.align		4
        /*0008*/ 	.word	0x00000000
	.align		4
        /*000c*/ 	.word	0xfffffffe
	.align		4
        /*0010*/ 	.word	0x00000000
	.align		4
        /*0014*/ 	.word	0xfffffffd
	.align		4
        /*0018*/ 	.word	0x00000000
	.align		4
        /*001c*/ 	.word	0xfffffffc


//--------------------- .text.triton_poi_fused_silu_12 --------------------------
	.section	.text.triton_poi_fused_silu_12,"ax",@progbits
	.align	128
        .global         triton_poi_fused_silu_12
        .type           triton_poi_fused_silu_12,@function
        .size           triton_poi_fused_silu_12,(.L_x_1 - triton_poi_fused_silu_12)
        .other          triton_poi_fused_silu_12,@"STO_CUDA_ENTRY STV_DEFAULT"
triton_poi_fused_silu_12:
.text.triton_poi_fused_silu_12:
[----:B------:R-:W-:Y:S01]  /*0000*/  LDC R1, c[0x0][0x28] ;  /* 0x00000a00ff017b82 */ /* 0x000fe20000000800 */
[----:B------:R-:W1:Y:S07]  /*0010*/  S2R R0, SR_TID.X ;  /* 0x0000000000007919 */ /* 0x000e6e0000002100 */
[----:B------:R-:W2:Y:S01]  /*0020*/  LDC.64 R2, c[0x0][0x210] ;  /* 0x00008400ff027b82 */ /* 0x000ea20000000a00 */
[----:B------:R-:W-:Y:S01]  /*0030*/  ULDC.64 UR4, c[0x0][0x208] ;  /* 0x0000820000047ab9 */ /* 0x000fe20000000a00 */
[----:B------:R-:W3:Y:S01]  /*0040*/  S2R R7, SR_CTAID.X ;  /* 0x0000000000077919 */ /* 0x000ee20000002500 */
[----:B-1----:R-:W-:-:S04]  /*0050*/  LOP3.LUT R0, R0, 0x7f, RZ, 0xc0, !PT ;  /* 0x0000007f00007812 */ /* 0x002fc800078ec0ff */
[----:B---3--:R-:W-:-:S05]  /*0060*/  LEA R7, R7, R0, 0x7 ;  /* 0x0000000007077211 */ /* 0x008fca00078e38ff */
[----:B--2---:R-:W-:-:S05]  /*0070*/  IMAD.WIDE R2, R7, 0x4, R2 ;  /* 0x0000000407027825 */ /* 0x004fca00078e0202 */
[----:B------:R1:W2:Y:S02]  /*0080*/  LDG.E R0, desc[UR4][R2.64] ;  /* 0x0000000402007981 */ /* 0x0002a4000c1e1900 */
[----:B-1----:R-:W-:Y:S01]  /*0090*/  HFMA2.MMA R3, -RZ, RZ, 1.625, 0 ;  /* 0x3e800000ff037435 */ /* 0x002fe200000001ff */
[----:B--2---:R-:W-:-:S04]  /*00a0*/  FADD R4, RZ, -R0 ;  /* 0x80000000ff047221 */ /* 0x004fc80000000000 */
[----:B------:R-:W-:-:S05]  /*00b0*/  FMUL R6, R4, 1.4426950216293334961 ;  /* 0x3fb8aa3b04067820 */ /* 0x000fca0000400000 */
[----:B------:R-:W-:-:S13]  /*00c0*/  FSETP.GEU.AND P0, PT, R6, -126, PT ;  /* 0xc2fc00000600780b */ /* 0x000fda0003f0e000 */
[----:B------:R-:W-:-:S04]  /*00d0*/  @!P0 FMUL R6, R6, 0.5 ;  /* 0x3f00000006068820 */ /* 0x000fc80000400000 */
[----:B------:R-:W1:Y:S02]  /*00e0*/  MUFU.EX2 R4, R6 ;  /* 0x0000000600047308 */ /* 0x000e640000000800 */
[----:B-1----:R-:W-:-:S04]  /*00f0*/  @!P0 FMUL R4, R4, R4 ;  /* 0x0000000404048220 */ /* 0x002fc80000400000 */
[----:B------:R-:W-:Y:S02]  /*0100*/  FADD R8, R4, 1 ;  /* 0x3f80000004087421 */ /* 0x000fe40000000000 */
[----:B------:R-:W1:Y:S03]  /*0110*/  LDC.64 R4, c[0x0][0x218] ;  /* 0x00008600ff047b82 */ /* 0x000e660000000a00 */
[----:B------:R-:W-:-:S04]  /*0120*/  FSETP.GT.AND P0, PT, R8, 8.50705917302346158658e+37, PT ;  /* 0x7e8000000800780b */ /* 0x000fc80003f04000 */
[----:B------:R-:W-:-:S09]  /*0130*/  FSEL R3, R3, 1, P0 ;  /* 0x3f80000003037808 */ /* 0x000fd20000000000 */
[----:B------:R-:W-:-:S06]  /*0140*/  @P0 FMUL R8, R8, 0.25 ;  /* 0x3e80000008080820 */ /* 0x000fcc0000400000 */
[----:B------:R-:W2:Y:S02]  /*0150*/  MUFU.RCP R8, R8 ;  /* 0x0000000800087308 */ /* 0x000ea40000001000 */
[----:B--2---:R-:W-:Y:S01]  /*0160*/  FMUL R9, R8, R3 ;  /* 0x0000000308097220 */ /* 0x004fe20000400000 */
[----:B-1----:R-:W-:-:S04]  /*0170*/  IMAD.WIDE R2, R7, 0x4, R4 ;  /* 0x0000000407027825 */ /* 0x002fc800078e0204 */
[----:B------:R-:W-:-:S05]  /*0180*/  FMUL R9, R0, R9 ;  /* 0x0000000900097220 */ /* 0x000fca0000400000 */
[----:B------:R-:W-:Y:S01]  /*0190*/  STG.E desc[UR4][R2.64], R9 ;  /* 0x0000000902007986 */ /* 0x000fe2000c101904 */
[----:B------:R-:W-:Y:S05]  /*01a0*/  EXIT ;  /* 0x000000000000794d */ /* 0x000fea0003800000 */
.L_x_0:
[----:B------:R-:W-:-:S00]  /*01b0*/  BRA `(.L_x_0) ;  /* 0xfffffffc00fc7947 */ /* 0x000fc0000383ffff */
[----:B------:R-:W-:-:S00]  /*01c0*/  NOP ;  /* 0x0000000000007918 */ /* 0x000fc00000000000 */
        /* <DEDUP_REMOVED lines=11> */
.L_x_1:


//--------------------- .nv.constant0.triton_poi_fused_silu_12 --------------------------
	.section	.nv.constant0.triton_poi_fused_silu_12,"a",@progbits
	.sectionflags	@""
	.align	4
.nv.constant0.triton_poi_fused_silu_12:
	.zero		548
